	.headerflags	@"EF_CUDA_TEXMODE_UNIFIED EF_CUDA_64BIT_ADDRESS EF_CUDA_ACCELERATORS EF_CUDA_SM90 EF_CUDA_VIRTUAL_SM(EF_CUDA_SM90)"
	.elftype	@"ET_EXEC"


//--------------------- .nv.info                  --------------------------
	.section	.nv.info,"",@"SHT_CUDA_INFO"
	.align	4


	//----- nvinfo : EIATTR_REGCOUNT
	.align		4
        /*0000*/ 	.byte	0x04, 0x2f
        /*0002*/ 	.short	(.L_1 - .L_0)
	.align		4
.L_0:
        /*0004*/ 	.word	index@(triton_poi_fused_cat_35)
        /*0008*/ 	.word	0x00000015


	//----- nvinfo : EIATTR_MIN_STACK_SIZE
	.align		4
.L_1:
        /*000c*/ 	.byte	0x04, 0x12
        /*000e*/ 	.short	(.L_3 - .L_2)
	.align		4
.L_2:
        /*0010*/ 	.word	index@(triton_poi_fused_cat_35)
        /*0014*/ 	.word	0x00000000


	//----- nvinfo : EIATTR_FRAME_SIZE
	.align		4
.L_3:
        /*0018*/ 	.byte	0x04, 0x11
        /*001a*/ 	.short	(.L_5 - .L_4)
	.align		4
.L_4:
        /*001c*/ 	.word	index@(triton_poi_fused_cat_35)
        /*0020*/ 	.word	0x00000000


	//----- nvinfo : EIATTR_MIN_STACK_SIZE
	.align		4
.L_5:
        /*0024*/ 	.byte	0x04, 0x12
        /*0026*/ 	.short	(.L_7 - .L_6)
	.align		4
.L_6:
        /*0028*/ 	.word	index@(triton_poi_fused_cat_35)
        /*002c*/ 	.word	0x00000000
.L_7:


//--------------------- .nv.info.triton_poi_fused_cat_35 --------------------------
	.section	.nv.info.triton_poi_fused_cat_35,"",@"SHT_CUDA_INFO"
	.sectionflags	@""
	.align	4


	//----- nvinfo : EIATTR_CUDA_API_VERSION
	.align		4
        /*0000*/ 	.byte	0x04, 0x37
        /*0002*/ 	.short	(.L_9 - .L_8)
.L_8:
        /*0004*/ 	.word	0x0000007c


	//----- nvinfo : EIATTR_KPARAM_INFO
	.align		4
.L_9:
        /*0008*/ 	.byte	0x04, 0x17
        /*000a*/ 	.short	(.L_11 - .L_10)
.L_10:
        /*000c*/ 	.word	0x00000000
        /*0010*/ 	.short	0x0003
        /*0012*/ 	.short	0x0018
        /*0014*/ 	.byte	0x00, 0xf0, 0x11, 0x00


	//----- nvinfo : EIATTR_KPARAM_INFO
	.align		4
.L_11:
        /*0018*/ 	.byte	0x04, 0x17
        /*001a*/ 	.short	(.L_13 - .L_12)
.L_12:
        /*001c*/ 	.word	0x00000000
        /*0020*/ 	.short	0x0002
        /*0022*/ 	.short	0x0010
        /*0024*/ 	.byte	0x00, 0xf4, 0x21, 0x00


	//----- nvinfo : EIATTR_KPARAM_INFO
	.align		4
.L_13:
        /*0028*/ 	.byte	0x04, 0x17
        /*002a*/ 	.short	(.L_15 - .L_14)
.L_14:
        /*002c*/ 	.word	0x00000000
        /*0030*/ 	.short	0x0001
        /*0032*/ 	.short	0x0008
        /*0034*/ 	.byte	0x00, 0xf4, 0x21, 0x00


	//----- nvinfo : EIATTR_KPARAM_INFO
	.align		4
.L_15:
        /*0038*/ 	.byte	0x04, 0x17
        /*003a*/ 	.short	(.L_17 - .L_16)
.L_16:
        /*003c*/ 	.word	0x00000000
        /*0040*/ 	.short	0x0000
        /*0042*/ 	.short	0x0000
        /*0044*/ 	.byte	0x00, 0xf4, 0x21, 0x00


	//----- nvinfo : EIATTR_SPARSE_MMA_MASK
	.align		4
.L_17:
        /*0048*/ 	.byte	0x03, 0x50
        /*004a*/ 	.short	0x0000


	//----- nvinfo : EIATTR_MAXREG_COUNT
	.align		4
        /*004c*/ 	.byte	0x03, 0x1b
        /*004e*/ 	.short	0x00ff


	//----- nvinfo : EIATTR_EXIT_INSTR_OFFSETS
	.align		4
        /*0050*/ 	.byte	0x04, 0x1c
        /*0052*/ 	.short	(.L_19 - .L_18)


	//   ....[0]....
.L_18:
        /*0054*/ 	.word	0x000004a0


	//   ....[1]....
        /*0058*/ 	.word	0x000004c0


	//----- nvinfo : EIATTR_REQNTID
	.align		4
.L_19:
        /*005c*/ 	.byte	0x04, 0x10
        /*005e*/ 	.short	(.L_21 - .L_20)
.L_20:
        /*0060*/ 	.word	0x00000080
        /*0064*/ 	.word	0x00000001
        /*0068*/ 	.word	0x00000001


	//----- nvinfo : EIATTR_CBANK_PARAM_SIZE
	.align		4
.L_21:
        /*006c*/ 	.byte	0x03, 0x19
        /*006e*/ 	.short	0x001c


	//----- nvinfo : EIATTR_PARAM_CBANK
	.align		4
        /*0070*/ 	.byte	0x04, 0x0a
        /*0072*/ 	.short	(.L_23 - .L_22)
	.align		4
.L_22:
        /*0074*/ 	.word	index@(.nv.constant0.triton_poi_fused_cat_35)
        /*0078*/ 	.short	0x0210
        /*007a*/ 	.short	0x001c


	//----- nvinfo : EIATTR_SW_WAR
	.align		4
.L_23:
        /*007c*/ 	.byte	0x04, 0x36
        /*007e*/ 	.short	(.L_25 - .L_24)
.L_24:
        /*0080*/ 	.word	0x00000008
.L_25:


//--------------------- .nv.callgraph             --------------------------
	.section	.nv.callgraph,"",@"SHT_CUDA_CALLGRAPH"
	.align	4
	.sectionentsize	8
	.align		4
        /*0000*/ 	.word	0x00000000
	.align		4
        /*0004*/ 	.word	0xffffffff
	.align		4
        /*0008*/ 	.word	0x00000000
	.align		4
        /*000c*/ 	.word	0xfffffffe
	.align		4
        /*0010*/ 	.word	0x00000000
	.align		4
        /*0014*/ 	.word	0xfffffffd
	.align		4
        /*0018*/ 	.word	0x00000000
	.align		4
        /*001c*/ 	.word	0xfffffffc


//--------------------- .text.triton_poi_fused_cat_35 --------------------------
	.section	.text.triton_poi_fused_cat_35,"ax",@progbits
	.align	128
        .global         triton_poi_fused_cat_35
        .type           triton_poi_fused_cat_35,@function
        .size           triton_poi_fused_cat_35,(.L_x_1 - triton_poi_fused_cat_35)
        .other          triton_poi_fused_cat_35,@"STO_CUDA_ENTRY STV_DEFAULT"
triton_poi_fused_cat_35:
.text.triton_poi_fused_cat_35:
[----:B------:R-:W0:Y:S01]  /*0000*/  LDC R1, c[0x0][0x28] ;  /* 0x00000a00ff017b82 */ /* 0x000e220000000800 */
[----:B------:R-:W1:Y:S07]  /*0010*/  S2R R0, SR_TID.X ;  /* 0x0000000000007919 */ /* 0x000e6e0000002100 */
[----:B------:R-:W2:Y:S01]  /*0020*/  LDC.64 R4, c[0x0][0x218] ;  /* 0x00008600ff047b82 */ /* 0x000ea20000000a00 */
[----:B------:R-:W-:Y:S01]  /*0030*/  ULDC.64 UR4, c[0x0][0x208] ;  /* 0x0000820000047ab9 */ /* 0x000fe20000000a00 */
[----:B------:R-:W3:Y:S01]  /*0040*/  S2R R3, SR_CTAID.X ;  /* 0x0000000000037919 */ /* 0x000ee20000002500 */
[----:B------:R-:W-:Y:S01]  /*0050*/  IMAD.MOV.U32 R12, RZ, RZ, RZ ;  /* 0x000000ffff0c7224 */ /* 0x000fe200078e00ff */
[----:B------:R-:W-:Y:S01]  /*0060*/  ULDC.64 UR6, c[0x0][0x210] ;  /* 0x0000840000067ab9 */ /* 0x000fe20000000a00 */
[----:B-1----:R-:W-:-:S05]  /*0070*/  LOP3.LUT R0, R0, 0x7f, RZ, 0xc0, !PT ;  /* 0x0000007f00007812 */ /* 0x002fca00078ec0ff */
[----:B---3--:R-:W-:Y:S02]  /*0080*/  IMAD R0, R3, 0x80, R0 ;  /* 0x0000008003007824 */ /* 0x008fe400078e0200 */
[----:B------:R-:W1:Y:S03]  /*0090*/  LDC.64 R2, c[0x0][0x210] ;  /* 0x00008400ff027b82 */ /* 0x000e660000000a00 */
[----:B------:R-:W-:-:S04]  /*00a0*/  SHF.R.S32.HI R7, RZ, 0x1f, R0 ;  /* 0x0000001fff077819 */ /* 0x000fc80000011400 */
[CC--:B------:R-:W-:Y:S02]  /*00b0*/  LEA.HI R8, R7.reuse, R0.reuse, RZ, 0x8 ;  /* 0x0000000007087211 */ /* 0x0c0fe400078f40ff */
[----:B------:R-:W-:Y:S02]  /*00c0*/  LEA.HI R10, R7, R0, RZ, 0x9 ;  /* 0x00000000070a7211 */ /* 0x000fe400078f48ff */
[----:B------:R-:W-:-:S03]  /*00d0*/  SHF.R.S32.HI R9, RZ, 0x8, R8 ;  /* 0x00000008ff097819 */ /* 0x000fc60000011408 */
[----:B------:R-:W-:Y:S01]  /*00e0*/  IMAD.SHL.U32 R11, R10, 0x2, RZ ;  /* 0x000000020a0b7824 */ /* 0x000fe200078e00ff */
[C---:B------:R-:W-:Y:S02]  /*00f0*/  LEA.HI R6, R8.reuse, R9, RZ, 0x1 ;  /* 0x0000000908067211 */ /* 0x040fe400078f08ff */
[----:B------:R-:W-:Y:S02]  /*0100*/  LOP3.LUT R8, R8, 0xffffff00, RZ, 0xc0, !PT ;  /* 0xffffff0008087812 */ /* 0x000fe400078ec0ff */
[----:B------:R-:W-:Y:S02]  /*0110*/  LOP3.LUT R6, R6, 0xfffffffe, RZ, 0xc0, !PT ;  /* 0xfffffffe06067812 */ /* 0x000fe400078ec0ff */
[----:B------:R-:W-:-:S03]  /*0120*/  LOP3.LUT R11, R11, 0xfffffc00, RZ, 0xc0, !PT ;  /* 0xfffffc000b0b7812 */ /* 0x000fc600078ec0ff */
[----:B------:R-:W-:Y:S01]  /*0130*/  IMAD.IADD R7, R9, 0x1, -R6 ;  /* 0x0000000109077824 */ /* 0x000fe200078e0a06 */
[----:B------:R-:W-:Y:S02]  /*0140*/  LOP3.LUT R9, R10, 0xfffffe00, RZ, 0xc0, !PT ;  /* 0xfffffe000a097812 */ /* 0x000fe400078ec0ff */
[----:B------:R-:W-:Y:S01]  /*0150*/  IADD3 R10, R11, R0, -R8 ;  /* 0x000000000b0a7210 */ /* 0x000fe20007ffe808 */
[C---:B--2---:R-:W-:Y:S01]  /*0160*/  IMAD.WIDE R4, R7.reuse, 0x4, R4 ;  /* 0x0000000407047825 */ /* 0x044fe200078e0204 */
[----:B------:R-:W-:-:S03]  /*0170*/  ISETP.GE.AND P1, PT, R7, 0x1, PT ;  /* 0x000000010700780c */ /* 0x000fc60003f26270 */
[C---:B------:R-:W-:Y:S01]  /*0180*/  IMAD.IADD R6, R0.reuse, 0x1, -R9 ;  /* 0x0000000100067824 */ /* 0x040fe200078e0a09 */
[----:B------:R-:W-:Y:S02]  /*0190*/  ISETP.LT.AND P4, PT, R0, 0x800, !P1 ;  /* 0x000008000000780c */ /* 0x000fe40004f81270 */
[----:B------:R-:W-:Y:S01]  /*01a0*/  CS2R R8, SRZ ;  /* 0x0000000000087805 */ /* 0x000fe2000001ff00 */
[----:B------:R-:W-:Y:S02]  /*01b0*/  IMAD R13, R7, 0x100, R10 ;  /* 0x00000100070d7824 */ /* 0x000fe400078e020a */
[----:B------:R-:W-:-:S04]  /*01c0*/  IMAD.IADD R15, R6, 0x1, R11 ;  /* 0x00000001060f7824 */ /* 0x000fc800078e020b */
[----:B-1----:R-:W-:-:S04]  /*01d0*/  IMAD.WIDE R14, R15, 0x4, R2 ;  /* 0x000000040f0e7825 */ /* 0x002fc800078e0202 */
[----:B------:R-:W-:Y:S01]  /*01e0*/  VIADD R17, R13, 0x100 ;  /* 0x000001000d117836 */ /* 0x000fe20000000000 */
[----:B------:R-:W2:Y:S01]  /*01f0*/  @P4 LDG.E R9, desc[UR4][R14.64] ;  /* 0x000000040e094981 */ /* 0x000ea2000c1e1900 */
[----:B------:R-:W-:-:S03]  /*0200*/  IMAD.MOV.U32 R10, RZ, RZ, RZ ;  /* 0x000000ffff0a7224 */ /* 0x000fc600078e00ff */
[----:B------:R-:W3:Y:S01]  /*0210*/  @P4 LDG.E.EL R8, desc[UR4][R4.64] ;  /* 0x0000000404084981 */ /* 0x000ee2000c2e1900 */
[----:B------:R-:W-:-:S03]  /*0220*/  IMAD.WIDE R16, R17, 0x4, R2 ;  /* 0x0000000411107825 */ /* 0x000fc600078e0202 */
[----:B------:R-:W4:Y:S01]  /*0230*/  @P4 LDG.E.EL R12, desc[UR4][R4.64+0x4] ;  /* 0x00000404040c4981 */ /* 0x000f22000c2e1900 */
[----:B------:R-:W-:-:S03]  /*0240*/  VIADD R13, R13, 0x200 ;  /* 0x000002000d0d7836 */ /* 0x000fc60000000000 */
[----:B------:R1:W5:Y:S01]  /*0250*/  @P4 LDG.E R10, desc[UR4][R16.64] ;  /* 0x00000004100a4981 */ /* 0x000362000c1e1900 */
[----:B------:R-:W-:Y:S01]  /*0260*/  IMAD.WIDE R2, R13, 0x4, R2 ;  /* 0x000000040d027825 */ /* 0x000fe200078e0202 */
[----:B------:R-:W-:-:S03]  /*0270*/  ISETP.GE.AND P0, PT, R0, 0x800, PT ;  /* 0x000008000000780c */ /* 0x000fc60003f06270 */
[----:B------:R-:W-:Y:S02]  /*0280*/  IMAD.MOV.U32 R18, RZ, RZ, RZ ;  /* 0x000000ffff127224 */ /* 0x000fe400078e00ff */
[----:B------:R-:W-:Y:S01]  /*0290*/  IMAD.MOV.U32 R13, RZ, RZ, RZ ;  /* 0x000000ffff0d7224 */ /* 0x000fe200078e00ff */
[----:B------:R-:W-:-:S03]  /*02a0*/  ISETP.GT.AND P2, PT, R7, RZ, !P0 ;  /* 0x000000ff0700720c */ /* 0x000fc60004744270 */
[----:B------:R-:W5:Y:S01]  /*02b0*/  @P4 LDG.E.EL R18, desc[UR4][R4.64+0x8] ;  /* 0x0000080404124981 */ /* 0x000f62000c2e1900 */
[----:B------:R-:W-:-:S03]  /*02c0*/  SHF.R.S32.HI R7, RZ, 0x1f, R11 ;  /* 0x0000001fff077819 */ /* 0x000fc6000001140b */
[----:B------:R5:W5:Y:S01]  /*02d0*/  @P4 LDG.E R13, desc[UR4][R2.64] ;  /* 0x00000004020d4981 */ /* 0x000b62000c1e1900 */
[----:B------:R-:W-:-:S04]  /*02e0*/  IADD3 R11, P3, R6, R11, RZ ;  /* 0x0000000b060b7210 */ /* 0x000fc80007f7e0ff */
[----:B-1----:R-:W-:Y:S02]  /*02f0*/  LEA.HI.X.SX32 R16, R6, R7, 0x1, P3 ;  /* 0x0000000706107211 */ /* 0x002fe400018f0eff */
[----:B------:R-:W-:Y:S01]  /*0300*/  LEA R6, P3, R11, UR6, 0x2 ;  /* 0x000000060b067c11 */ /* 0x000fe2000f8610ff */
[----:B------:R-:W-:-:S03]  /*0310*/  IMAD.MOV.U32 R14, RZ, RZ, RZ ;  /* 0x000000ffff0e7224 */ /* 0x000fc600078e00ff */
[----:B------:R-:W-:Y:S01]  /*0320*/  LEA.HI.X R7, R11, UR7, R16, 0x2, P3 ;  /* 0x000000070b077c11 */ /* 0x000fe200098f1410 */
[----:B------:R-:W-:Y:S02]  /*0330*/  IMAD.MOV.U32 R11, RZ, RZ, RZ ;  /* 0x000000ffff0b7224 */ /* 0x000fe400078e00ff */
[----:B------:R-:W5:Y:S04]  /*0340*/  @P2 LDG.E.EL R14, desc[UR4][R4.64+0x8] ;  /* 0x00000804040e2981 */ /* 0x000f68000c2e1900 */
[----:B------:R-:W5:Y:S01]  /*0350*/  @P2 LDG.E R11, desc[UR4][R6.64+0x800] ;  /* 0x00080004060b2981 */ /* 0x000f62000c1e1900 */
[----:B--2---:R-:W-:Y:S02]  /*0360*/  SEL R9, R9, RZ, P4 ;  /* 0x000000ff09097207 */ /* 0x004fe40002000000 */
[----:B---3--:R-:W-:-:S05]  /*0370*/  SEL R8, R8, RZ, P4 ;  /* 0x000000ff08087207 */ /* 0x008fca0002000000 */
[----:B------:R-:W-:Y:S01]  /*0380*/  FADD R9, R9, R8 ;  /* 0x0000000809097221 */ /* 0x000fe20000000000 */
[----:B----4-:R-:W-:Y:S02]  /*0390*/  SEL R12, R12, RZ, P4 ;  /* 0x000000ff0c0c7207 */ /* 0x010fe40002000000 */
[----:B0----5:R-:W-:Y:S02]  /*03a0*/  SEL R3, R10, RZ, P4 ;  /* 0x000000ff0a037207 */ /* 0x021fe40002000000 */
[----:B------:R-:W-:-:S03]  /*03b0*/  FSETP.NAN.AND P3, PT, R9, R9, PT ;  /* 0x000000090900720b */ /* 0x000fc60003f68000 */
[----:B------:R-:W-:Y:S02]  /*03c0*/  FADD R12, R3, R12 ;  /* 0x0000000c030c7221 */ /* 0x000fe40000000000 */
[----:B------:R-:W0:Y:S01]  /*03d0*/  LDC.64 R2, c[0x0][0x220] ;  /* 0x00008800ff027b82 */ /* 0x000e220000000a00 */
[----:B------:R-:W-:Y:S02]  /*03e0*/  SEL R18, R18, RZ, P4 ;  /* 0x000000ff12127207 */ /* 0x000fe40002000000 */
[----:B------:R-:W-:Y:S02]  /*03f0*/  SEL R13, R13, RZ, P4 ;  /* 0x000000ff0d0d7207 */ /* 0x000fe40002000000 */
[----:B------:R-:W-:-:S03]  /*0400*/  FSETP.GT.AND P4, PT, R9, R12, PT ;  /* 0x0000000c0900720b */ /* 0x000fc60003f84000 */
[----:B------:R-:W-:Y:S01]  /*0410*/  FADD R18, R13, R18 ;  /* 0x000000120d127221 */ /* 0x000fe20000000000 */
[----:B------:R-:W-:-:S04]  /*0420*/  @!P3 FSEL R9, R9, R12, P4 ;  /* 0x0000000c0909b208 */ /* 0x000fc80002000000 */
[C---:B------:R-:W-:Y:S02]  /*0430*/  FSETP.GT.AND P3, PT, R9.reuse, R18, PT ;  /* 0x000000120900720b */ /* 0x040fe40003f64000 */
[----:B------:R-:W-:Y:S02]  /*0440*/  FSETP.NAN.AND P4, PT, R9, R9, PT ;  /* 0x000000090900720b */ /* 0x000fe40003f88000 */
[----:B------:R-:W-:Y:S02]  /*0450*/  SEL R14, R14, RZ, P2 ;  /* 0x000000ff0e0e7207 */ /* 0x000fe40001000000 */
[----:B------:R-:W-:Y:S01]  /*0460*/  SEL R11, R11, RZ, P2 ;  /* 0x000000ff0b0b7207 */ /* 0x000fe20001000000 */
[----:B0-----:R-:W-:-:S06]  /*0470*/  IMAD.WIDE R2, R0, 0x4, R2 ;  /* 0x0000000400027825 */ /* 0x001fcc00078e0202 */
[----:B------:R-:W-:Y:S01]  /*0480*/  @!P3 FSEL R9, R9, R18, P4 ;  /* 0x000000120909b208 */ /* 0x000fe20002000000 */
[----:B------:R-:W-:Y:S01]  /*0490*/  @P1 FADD R9, R11, R14 ;  /* 0x0000000e0b091221 */ /* 0x000fe20000000000 */
[----:B------:R-:W-:Y:S06]  /*04a0*/  @P0 EXIT ;  /* 0x000000000000094d */ /* 0x000fec0003800000 */
[----:B------:R-:W-:Y:S01]  /*04b0*/  STG.E desc[UR4][R2.64], R9 ;  /* 0x0000000902007986 */ /* 0x000fe2000c101904 */
[----:B------:R-:W-:Y:S05]  /*04c0*/  EXIT ;  /* 0x000000000000794d */ /* 0x000fea0003800000 */
.L_x_0:
[----:B------:R-:W-:-:S00]  /*04d0*/  BRA `(.L_x_0) ;  /* 0xfffffffc00fc7947 */ /* 0x000fc0000383ffff */
[----:B------:R-:W-:-:S00]  /*04e0*/  NOP ;  /* 0x0000000000007918 */ /* 0x000fc00000000000 */
        /* <DEDUP_REMOVED lines=9> */
.L_x_1:


//--------------------- .nv.constant0.triton_poi_fused_cat_35 --------------------------
	.section	.nv.constant0.triton_poi_fused_cat_35,"a",@progbits
	.sectionflags	@""
	.align	4
.nv.constant0.triton_poi_fused_cat_35:
	.zero		556
